//
// Generated by NVIDIA NVVM Compiler
//
// Compiler Build ID: CL-36424714
// Cuda compilation tools, release 13.0, V13.0.88
// Based on NVVM 20.0.0
//

.version 9.0
.target sm_100
.address_size 64

	// .globl	_Z13convolution1DPfS_S_ii

.visible .entry _Z13convolution1DPfS_S_ii(
	.param .u64 .ptr .align 1 _Z13convolution1DPfS_S_ii_param_0,
	.param .u64 .ptr .align 1 _Z13convolution1DPfS_S_ii_param_1,
	.param .u64 .ptr .align 1 _Z13convolution1DPfS_S_ii_param_2,
	.param .u32 _Z13convolution1DPfS_S_ii_param_3,
	.param .u32 _Z13convolution1DPfS_S_ii_param_4
)
{
	.reg .pred 	%p<56>;
	.reg .b32 	%r<43>;
	.reg .b32 	%f<96>;
	.reg .b64 	%rd<47>;

	ld.param.u64 	%rd7, [_Z13convolution1DPfS_S_ii_param_0];
	ld.param.u64 	%rd8, [_Z13convolution1DPfS_S_ii_param_1];
	ld.param.u64 	%rd6, [_Z13convolution1DPfS_S_ii_param_2];
	ld.param.u32 	%r28, [_Z13convolution1DPfS_S_ii_param_3];
	ld.param.u32 	%r29, [_Z13convolution1DPfS_S_ii_param_4];
	cvta.to.global.u64 	%rd1, %rd8;
	cvta.to.global.u64 	%rd2, %rd7;
	mov.u32 	%r30, %ctaid.x;
	mov.u32 	%r31, %ntid.x;
	mov.u32 	%r32, %tid.x;
	mad.lo.s32 	%r1, %r30, %r31, %r32;
	setp.ge.s32 	%p1, %r1, %r28;
	@%p1 bra 	$L__BB0_43;
	setp.lt.s32 	%p2, %r29, 1;
	mov.f32 	%f75, 0f00000000;
	@%p2 bra 	$L__BB0_42;
	shr.u32 	%r34, %r29, 31;
	add.s32 	%r35, %r29, %r34;
	shr.s32 	%r36, %r35, 1;
	sub.s32 	%r2, %r1, %r36;
	and.b32  	%r3, %r29, 7;
	setp.lt.u32 	%p3, %r29, 8;
	mov.f32 	%f75, 0f00000000;
	mov.b32 	%r41, 0;
	@%p3 bra 	$L__BB0_21;
	and.b32  	%r41, %r29, 2147483640;
	mov.f32 	%f75, 0f00000000;
	mov.b32 	%r39, 0;
$L__BB0_4:
	.pragma "nounroll";
	add.s32 	%r6, %r2, %r39;
	setp.lt.s32 	%p4, %r6, 0;
	setp.ge.s32 	%p5, %r6, %r28;
	mul.wide.u32 	%rd9, %r39, 4;
	add.s64 	%rd3, %rd1, %rd9;
	or.pred  	%p6, %p4, %p5;
	@%p6 bra 	$L__BB0_6;
	mul.wide.u32 	%rd10, %r6, 4;
	add.s64 	%rd11, %rd2, %rd10;
	ld.global.f32 	%f42, [%rd11];
	ld.global.f32 	%f43, [%rd3];
	fma.rn.f32 	%f75, %f42, %f43, %f75;
$L__BB0_6:
	add.s32 	%r7, %r6, 1;
	setp.lt.s32 	%p7, %r7, 0;
	setp.ge.s32 	%p8, %r7, %r28;
	or.pred  	%p9, %p7, %p8;
	@%p9 bra 	$L__BB0_8;
	mul.wide.u32 	%rd12, %r7, 4;
	add.s64 	%rd13, %rd2, %rd12;
	ld.global.f32 	%f44, [%rd13];
	ld.global.f32 	%f45, [%rd3+4];
	fma.rn.f32 	%f75, %f44, %f45, %f75;
$L__BB0_8:
	add.s32 	%r8, %r6, 2;
	setp.lt.s32 	%p10, %r8, 0;
	setp.ge.s32 	%p11, %r8, %r28;
	or.pred  	%p12, %p10, %p11;
	@%p12 bra 	$L__BB0_10;
	mul.wide.u32 	%rd14, %r8, 4;
	add.s64 	%rd15, %rd2, %rd14;
	ld.global.f32 	%f46, [%rd15];
	ld.global.f32 	%f47, [%rd3+8];
	fma.rn.f32 	%f75, %f46, %f47, %f75;
$L__BB0_10:
	add.s32 	%r9, %r6, 3;
	setp.lt.s32 	%p13, %r9, 0;
	setp.ge.s32 	%p14, %r9, %r28;
	or.pred  	%p15, %p13, %p14;
	@%p15 bra 	$L__BB0_12;
	mul.wide.u32 	%rd16, %r9, 4;
	add.s64 	%rd17, %rd2, %rd16;
	ld.global.f32 	%f48, [%rd17];
	ld.global.f32 	%f49, [%rd3+12];
	fma.rn.f32 	%f75, %f48, %f49, %f75;
$L__BB0_12:
	add.s32 	%r10, %r6, 4;
	setp.lt.s32 	%p16, %r10, 0;
	setp.ge.s32 	%p17, %r10, %r28;
	or.pred  	%p18, %p16, %p17;
	@%p18 bra 	$L__BB0_14;
	mul.wide.u32 	%rd18, %r10, 4;
	add.s64 	%rd19, %rd2, %rd18;
	ld.global.f32 	%f50, [%rd19];
	ld.global.f32 	%f51, [%rd3+16];
	fma.rn.f32 	%f75, %f50, %f51, %f75;
$L__BB0_14:
	add.s32 	%r11, %r6, 5;
	setp.lt.s32 	%p19, %r11, 0;
	setp.ge.s32 	%p20, %r11, %r28;
	or.pred  	%p21, %p19, %p20;
	@%p21 bra 	$L__BB0_16;
	mul.wide.u32 	%rd20, %r11, 4;
	add.s64 	%rd21, %rd2, %rd20;
	ld.global.f32 	%f52, [%rd21];
	ld.global.f32 	%f53, [%rd3+20];
	fma.rn.f32 	%f75, %f52, %f53, %f75;
$L__BB0_16:
	add.s32 	%r12, %r6, 6;
	setp.lt.s32 	%p22, %r12, 0;
	setp.ge.s32 	%p23, %r12, %r28;
	or.pred  	%p24, %p22, %p23;
	@%p24 bra 	$L__BB0_18;
	mul.wide.u32 	%rd22, %r12, 4;
	add.s64 	%rd23, %rd2, %rd22;
	ld.global.f32 	%f54, [%rd23];
	ld.global.f32 	%f55, [%rd3+24];
	fma.rn.f32 	%f75, %f54, %f55, %f75;
$L__BB0_18:
	add.s32 	%r13, %r6, 7;
	setp.lt.s32 	%p25, %r13, 0;
	setp.ge.s32 	%p26, %r13, %r28;
	or.pred  	%p27, %p25, %p26;
	@%p27 bra 	$L__BB0_20;
	mul.wide.u32 	%rd24, %r13, 4;
	add.s64 	%rd25, %rd2, %rd24;
	ld.global.f32 	%f56, [%rd25];
	ld.global.f32 	%f57, [%rd3+28];
	fma.rn.f32 	%f75, %f56, %f57, %f75;
$L__BB0_20:
	add.s32 	%r39, %r39, 8;
	setp.ne.s32 	%p28, %r39, %r41;
	@%p28 bra 	$L__BB0_4;
$L__BB0_21:
	setp.eq.s32 	%p29, %r3, 0;
	@%p29 bra 	$L__BB0_42;
	and.b32  	%r16, %r29, 3;
	setp.lt.u32 	%p30, %r3, 4;
	@%p30 bra 	$L__BB0_32;
	add.s32 	%r17, %r2, %r41;
	setp.lt.s32 	%p31, %r17, 0;
	setp.ge.s32 	%p32, %r17, %r28;
	mul.wide.u32 	%rd26, %r41, 4;
	add.s64 	%rd4, %rd1, %rd26;
	or.pred  	%p33, %p31, %p32;
	@%p33 bra 	$L__BB0_25;
	mul.wide.u32 	%rd27, %r17, 4;
	add.s64 	%rd28, %rd2, %rd27;
	ld.global.f32 	%f59, [%rd28];
	ld.global.f32 	%f60, [%rd4];
	fma.rn.f32 	%f75, %f59, %f60, %f75;
$L__BB0_25:
	add.s32 	%r18, %r17, 1;
	setp.lt.s32 	%p34, %r18, 0;
	setp.ge.s32 	%p35, %r18, %r28;
	or.pred  	%p36, %p34, %p35;
	@%p36 bra 	$L__BB0_27;
	mul.wide.u32 	%rd29, %r18, 4;
	add.s64 	%rd30, %rd2, %rd29;
	ld.global.f32 	%f61, [%rd30];
	ld.global.f32 	%f62, [%rd4+4];
	fma.rn.f32 	%f75, %f61, %f62, %f75;
$L__BB0_27:
	add.s32 	%r19, %r17, 2;
	setp.lt.s32 	%p37, %r19, 0;
	setp.ge.s32 	%p38, %r19, %r28;
	or.pred  	%p39, %p37, %p38;
	@%p39 bra 	$L__BB0_29;
	mul.wide.u32 	%rd31, %r19, 4;
	add.s64 	%rd32, %rd2, %rd31;
	ld.global.f32 	%f63, [%rd32];
	ld.global.f32 	%f64, [%rd4+8];
	fma.rn.f32 	%f75, %f63, %f64, %f75;
$L__BB0_29:
	add.s32 	%r20, %r17, 3;
	setp.lt.s32 	%p40, %r20, 0;
	setp.ge.s32 	%p41, %r20, %r28;
	or.pred  	%p42, %p40, %p41;
	@%p42 bra 	$L__BB0_31;
	mul.wide.u32 	%rd33, %r20, 4;
	add.s64 	%rd34, %rd2, %rd33;
	ld.global.f32 	%f65, [%rd34];
	ld.global.f32 	%f66, [%rd4+12];
	fma.rn.f32 	%f75, %f65, %f66, %f75;
$L__BB0_31:
	add.s32 	%r41, %r41, 4;
$L__BB0_32:
	setp.eq.s32 	%p43, %r16, 0;
	@%p43 bra 	$L__BB0_42;
	setp.eq.s32 	%p44, %r16, 1;
	@%p44 bra 	$L__BB0_39;
	add.s32 	%r23, %r2, %r41;
	setp.lt.s32 	%p45, %r23, 0;
	setp.ge.s32 	%p46, %r23, %r28;
	mul.wide.u32 	%rd35, %r41, 4;
	add.s64 	%rd5, %rd1, %rd35;
	or.pred  	%p47, %p45, %p46;
	@%p47 bra 	$L__BB0_36;
	mul.wide.u32 	%rd36, %r23, 4;
	add.s64 	%rd37, %rd2, %rd36;
	ld.global.f32 	%f68, [%rd37];
	ld.global.f32 	%f69, [%rd5];
	fma.rn.f32 	%f75, %f68, %f69, %f75;
$L__BB0_36:
	add.s32 	%r24, %r23, 1;
	setp.lt.s32 	%p48, %r24, 0;
	setp.ge.s32 	%p49, %r24, %r28;
	or.pred  	%p50, %p48, %p49;
	@%p50 bra 	$L__BB0_38;
	mul.wide.u32 	%rd38, %r24, 4;
	add.s64 	%rd39, %rd2, %rd38;
	ld.global.f32 	%f70, [%rd39];
	ld.global.f32 	%f71, [%rd5+4];
	fma.rn.f32 	%f75, %f70, %f71, %f75;
$L__BB0_38:
	add.s32 	%r41, %r41, 2;
$L__BB0_39:
	and.b32  	%r38, %r29, 1;
	setp.eq.b32 	%p51, %r38, 1;
	not.pred 	%p52, %p51;
	@%p52 bra 	$L__BB0_42;
	add.s32 	%r27, %r2, %r41;
	setp.lt.s32 	%p53, %r27, 0;
	setp.ge.s32 	%p54, %r27, %r28;
	or.pred  	%p55, %p53, %p54;
	@%p55 bra 	$L__BB0_42;
	mul.wide.u32 	%rd40, %r27, 4;
	add.s64 	%rd41, %rd2, %rd40;
	ld.global.f32 	%f72, [%rd41];
	mul.wide.u32 	%rd42, %r41, 4;
	add.s64 	%rd43, %rd1, %rd42;
	ld.global.f32 	%f73, [%rd43];
	fma.rn.f32 	%f75, %f72, %f73, %f75;
$L__BB0_42:
	cvta.to.global.u64 	%rd44, %rd6;
	mul.wide.s32 	%rd45, %r1, 4;
	add.s64 	%rd46, %rd44, %rd45;
	st.global.f32 	[%rd46], %f75;
$L__BB0_43:
	ret;

}


// ===== COMPILED SASS (sm_100) =====

	.target	sm_100

	.elftype	@"ET_EXEC"


//--------------------- .note.nv.tkinfo           --------------------------
	.section	.note.nv.tkinfo,"",@"SHT_NOTE"
	.sectionflags	@"SHF_NOTE_NV_TKINFO"
	.tkinfo
        /*0018*/ 	.word	0x00000002
        /*0030*/ 	.string	""
        /*0030*/ 	.string	"ptxas"
        /*0030*/ 	.string	"Cuda compilation tools, release 13.0, V13.0.88"
        /*0030*/ 	.string	"Build cuda_13.0.r13.0/compiler.36424714_0"
        /*0030*/ 	.string	"-arch sm_100 -m 64 "



//--------------------- .note.nv.cuinfo           --------------------------
	.section	.note.nv.cuinfo,"",@"SHT_NOTE"
	.sectionflags	@"SHF_NOTE_NV_CUINFO"
        /*0018*/ 	.short	0x0002
        /*001a*/ 	.short	0x0064
        /*001c*/ 	.short	0x0082
	.zero		2


//--------------------- .nv.info                  --------------------------
	.section	.nv.info,"",@"SHT_CUDA_INFO"
	.align	4


	//----- nvinfo : EIATTR_REGCOUNT
	.align		4
        /*0000*/ 	.byte	0x04, 0x2f
        /*0002*/ 	.short	(.L_1 - .L_0)
	.align		4
.L_0:
        /*0004*/ 	.word	index@(_Z13convolution1DPfS_S_ii)
        /*0008*/ 	.word	0x00000020


	//----- nvinfo : EIATTR_FRAME_SIZE
	.align		4
.L_1:
        /*000c*/ 	.byte	0x04, 0x11
        /*000e*/ 	.short	(.L_3 - .L_2)
	.align		4
.L_2:
        /*0010*/ 	.word	index@(_Z13convolution1DPfS_S_ii)
        /*0014*/ 	.word	0x00000000


	//----- nvinfo : EIATTR_MIN_STACK_SIZE
	.align		4
.L_3:
        /*0018*/ 	.byte	0x04, 0x12
        /*001a*/ 	.short	(.L_5 - .L_4)
	.align		4
.L_4:
        /*001c*/ 	.word	index@(_Z13convolution1DPfS_S_ii)
        /*0020*/ 	.word	0x00000000
.L_5:


//--------------------- .nv.compat                --------------------------
	.section	.nv.compat,"",@"SHT_CUDA_COMPAT_INFO"
	.align	4
        /*0000*/ 	.byte	0x02, 0x09, 0x00, 0x00, 0x02, 0x02, 0x01, 0x00, 0x02, 0x05, 0x05, 0x00, 0x03, 0x07, 0x01, 0x01
        /*0010*/ 	.byte	0x02, 0x03, 0x00, 0x00, 0x02, 0x06, 0x01, 0x00, 0x04, 0x0b, 0x08, 0x00, 0x09, 0x00, 0x00, 0x00
        /*0020*/ 	.byte	0x00, 0x00, 0x00, 0x00


//--------------------- .nv.info._Z13convolution1DPfS_S_ii --------------------------
	.section	.nv.info._Z13convolution1DPfS_S_ii,"",@"SHT_CUDA_INFO"
	.sectionflags	@""
	.align	4


	//----- nvinfo : EIATTR_CUDA_API_VERSION
	.align		4
        /*0000*/ 	.byte	0x04, 0x37
        /*0002*/ 	.short	(.L_7 - .L_6)
.L_6:
        /*0004*/ 	.word	0x00000082


	//----- nvinfo : EIATTR_KPARAM_INFO
	.align		4
.L_7:
        /*0008*/ 	.byte	0x04, 0x17
        /*000a*/ 	.short	(.L_9 - .L_8)
.L_8:
        /*000c*/ 	.word	0x00000000
        /*0010*/ 	.short	0x0004
        /*0012*/ 	.short	0x001c
        /*0014*/ 	.byte	0x00, 0xf0, 0x11, 0x00


	//----- nvinfo : EIATTR_KPARAM_INFO
	.align		4
.L_9:
        /*0018*/ 	.byte	0x04, 0x17
        /*001a*/ 	.short	(.L_11 - .L_10)
.L_10:
        /*001c*/ 	.word	0x00000000
        /*0020*/ 	.short	0x0003
        /*0022*/ 	.short	0x0018
        /*0024*/ 	.byte	0x00, 0xf0, 0x11, 0x00


	//----- nvinfo : EIATTR_KPARAM_INFO
	.align		4
.L_11:
        /*0028*/ 	.byte	0x04, 0x17
        /*002a*/ 	.short	(.L_13 - .L_12)
.L_12:
        /*002c*/ 	.word	0x00000000
        /*0030*/ 	.short	0x0002
        /*0032*/ 	.short	0x0010
        /*0034*/ 	.byte	0x00, 0xf5, 0x21, 0x00


	//----- nvinfo : EIATTR_KPARAM_INFO
	.align		4
.L_13:
        /*0038*/ 	.byte	0x04, 0x17
        /*003a*/ 	.short	(.L_15 - .L_14)
.L_14:
        /*003c*/ 	.word	0x00000000
        /*0040*/ 	.short	0x0001
        /*0042*/ 	.short	0x0008
        /*0044*/ 	.byte	0x00, 0xf5, 0x21, 0x00


	//----- nvinfo : EIATTR_KPARAM_INFO
	.align		4
.L_15:
        /*0048*/ 	.byte	0x04, 0x17
        /*004a*/ 	.short	(.L_17 - .L_16)
.L_16:
        /*004c*/ 	.word	0x00000000
        /*0050*/ 	.short	0x0000
        /*0052*/ 	.short	0x0000
        /*0054*/ 	.byte	0x00, 0xf5, 0x21, 0x00


	//----- nvinfo : EIATTR_SPARSE_MMA_MASK
	.align		4
.L_17:
        /*0058*/ 	.byte	0x03, 0x50
        /*005a*/ 	.short	0x0000


	//----- nvinfo : EIATTR_MAXREG_COUNT
	.align		4
        /*005c*/ 	.byte	0x03, 0x1b
        /*005e*/ 	.short	0x00ff


	//----- nvinfo : EIATTR_MERCURY_ISA_VERSION
	.align		4
        /*0060*/ 	.byte	0x03, 0x5f
        /*0062*/ 	.short	0x0101


	//----- nvinfo : EIATTR_VRC_CTA_INIT_COUNT
	.align		4
        /*0064*/ 	.byte	0x02, 0x4a
	.zero		1
	.zero		1


	//----- nvinfo : EIATTR_EXIT_INSTR_OFFSETS
	.align		4
        /*0068*/ 	.byte	0x04, 0x1c
        /*006a*/ 	.short	(.L_19 - .L_18)


	//   ....[0]....
.L_18:
        /*006c*/ 	.word	0x00000070


	//   ....[1]....
        /*0070*/ 	.word	0x00000b20


	//----- nvinfo : EIATTR_CRS_STACK_SIZE
	.align		4
.L_19:
        /*0074*/ 	.byte	0x04, 0x1e
        /*0076*/ 	.short	(.L_21 - .L_20)
.L_20:
        /*0078*/ 	.word	0x00000000


	//----- nvinfo : EIATTR_CBANK_PARAM_SIZE
	.align		4
.L_21:
        /*007c*/ 	.byte	0x03, 0x19
        /*007e*/ 	.short	0x0020


	//----- nvinfo : EIATTR_PARAM_CBANK
	.align		4
        /*0080*/ 	.byte	0x04, 0x0a
        /*0082*/ 	.short	(.L_23 - .L_22)
	.align		4
.L_22:
        /*0084*/ 	.word	index@(.nv.constant0._Z13convolution1DPfS_S_ii)
        /*0088*/ 	.short	0x0380
        /*008a*/ 	.short	0x0020


	//----- nvinfo : EIATTR_SW_WAR
	.align		4
.L_23:
        /*008c*/ 	.byte	0x04, 0x36
        /*008e*/ 	.short	(.L_25 - .L_24)
.L_24:
        /*0090*/ 	.word	0x00000008
.L_25:


//--------------------- .nv.callgraph             --------------------------
	.section	.nv.callgraph,"",@"SHT_CUDA_CALLGRAPH"
	.align	4
	.sectionentsize	8
	.align		4
        /*0000*/ 	.word	0x00000000
	.align		4
        /*0004*/ 	.word	0xffffffff
	.align		4
        /*0008*/ 	.word	0x00000000
	.align		4
        /*000c*/ 	.word	0xfffffffe
	.align		4
        /*0010*/ 	.word	0x00000000
	.align		4
        /*0014*/ 	.word	0xfffffffd
	.align		4
        /*0018*/ 	.word	0x00000000
	.align		4
        /*001c*/ 	.word	0xfffffffc


//--------------------- .text._Z13convolution1DPfS_S_ii --------------------------
	.section	.text._Z13convolution1DPfS_S_ii,"ax",@progbits
	.align	128
        .global         _Z13convolution1DPfS_S_ii
        .type           _Z13convolution1DPfS_S_ii,@function
        .size           _Z13convolution1DPfS_S_ii,(.L_x_7 - _Z13convolution1DPfS_S_ii)
        .other          _Z13convolution1DPfS_S_ii,@"STO_CUDA_ENTRY STV_DEFAULT"
_Z13convolution1DPfS_S_ii:
.text._Z13convolution1DPfS_S_ii:
[----:B------:R-:W-:Y:S01]  /*0000*/  LDC R1, c[0x0][0x37c] ;  /* 0x0000df00ff017b82 */ /* 0x000fe20000000800 */
[----:B------:R-:W0:Y:S07]  /*0010*/  S2R R3, SR_TID.X ;  /* 0x0000000000037919 */ /* 0x000e2e0000002100 */
[----:B------:R-:W0:Y:S01]  /*0020*/  S2UR UR4, SR_CTAID.X ;  /* 0x00000000000479c3 */ /* 0x000e220000002500 */
[----:B------:R-:W1:Y:S07]  /*0030*/  LDCU UR5, c[0x0][0x398] ;  /* 0x00007300ff0577ac */ /* 0x000e6e0008000800 */
[----:B------:R-:W0:Y:S02]  /*0040*/  LDC R2, c[0x0][0x360] ;  /* 0x0000d800ff027b82 */ /* 0x000e240000000800 */
[----:B0-----:R-:W-:-:S05]  /*0050*/  IMAD R2, R2, UR4, R3 ;  /* 0x0000000402027c24 */ /* 0x001fca000f8e0203 */
[----:B-1----:R-:W-:-:S13]  /*0060*/  ISETP.GE.AND P0, PT, R2, UR5, PT ;  /* 0x0000000502007c0c */ /* 0x002fda000bf06270 */
[----:B------:R-:W-:Y:S05]  /*0070*/  @P0 EXIT ;  /* 0x000000000000094d */ /* 0x000fea0003800000 */
[----:B------:R-:W0:Y:S01]  /*0080*/  LDCU UR6, c[0x0][0x39c] ;  /* 0x00007380ff0677ac */ /* 0x000e220008000800 */
[----:B------:R-:W-:Y:S01]  /*0090*/  HFMA2 R0, -RZ, RZ, 0, 0 ;  /* 0x00000000ff007431 */ /* 0x000fe200000001ff */
[----:B------:R-:W1:Y:S01]  /*00a0*/  LDCU.64 UR8, c[0x0][0x358] ;  /* 0x00006b00ff0877ac */ /* 0x000e620008000a00 */
[----:B0-----:R-:W-:-:S09]  /*00b0*/  UISETP.GE.AND UP0, UPT, UR6, 0x1, UPT ;  /* 0x000000010600788c */ /* 0x001fd2000bf06270 */
[----:B-1----:R-:W-:Y:S05]  /*00c0*/  BRA.U !UP0, `(.L_x_0) ;  /* 0x0000000908887547 */ /* 0x002fea000b800000 */
[----:B------:R-:W-:Y:S01]  /*00d0*/  UISETP.GE.U32.AND UP0, UPT, UR6, 0x8, UPT ;  /* 0x000000080600788c */ /* 0x000fe2000bf06070 */
[----:B------:R-:W-:Y:S01]  /*00e0*/  IMAD.MOV.U32 R0, RZ, RZ, RZ ;  /* 0x000000ffff007224 */ /* 0x000fe200078e00ff */
[----:B------:R-:W-:Y:S01]  /*00f0*/  ULEA.HI UR4, UR6, UR6, URZ, 0x1 ;  /* 0x0000000606047291 */ /* 0x000fe2000f8f08ff */
[----:B------:R-:W-:Y:S01]  /*0100*/  MOV R3, RZ ;  /* 0x000000ff00037202 */ /* 0x000fe20000000f00 */
[----:B------:R-:W-:Y:S02]  /*0110*/  ULOP3.LUT UR7, UR6, 0x7, URZ, 0xc0, !UPT ;  /* 0x0000000706077892 */ /* 0x000fe4000f8ec0ff */
[----:B------:R-:W-:Y:S02]  /*0120*/  USHF.R.S32.HI UR4, URZ, 0x1, UR4 ;  /* 0x00000001ff047899 */ /* 0x000fe40008011404 */
[----:B------:R-:W-:-:S04]  /*0130*/  UISETP.NE.AND UP1, UPT, UR7, URZ, UPT ;  /* 0x000000ff0700728c */ /* 0x000fc8000bf25270 */
[----:B------:R-:W-:Y:S01]  /*0140*/  VIADD R4, R2, -UR4 ;  /* 0x8000000402047c36 */ /* 0x000fe20008000000 */
[----:B------:R-:W-:Y:S06]  /*0150*/  BRA.U !UP0, `(.L_x_1) ;  /* 0x0000000508287547 */ /* 0x000fec000b800000 */
[----:B------:R-:W0:Y:S01]  /*0160*/  LDC.64 R8, c[0x0][0x388] ;  /* 0x0000e200ff087b82 */ /* 0x000e220000000a00 */
[----:B------:R-:W-:Y:S01]  /*0170*/  ULOP3.LUT UR4, UR6, 0x7ffffff8, URZ, 0xc0, !UPT ;  /* 0x7ffffff806047892 */ /* 0x000fe2000f8ec0ff */
[----:B------:R-:W-:Y:S01]  /*0180*/  MOV R0, RZ ;  /* 0x000000ff00007202 */ /* 0x000fe20000000f00 */
[----:B------:R-:W-:Y:S01]  /*0190*/  IMAD.MOV.U32 R5, RZ, RZ, RZ ;  /* 0x000000ffff057224 */ /* 0x000fe200078e00ff */
[----:B------:R-:W1:Y:S03]  /*01a0*/  LDCU UR5, c[0x0][0x398] ;  /* 0x00007300ff0577ac */ /* 0x000e660008000800 */
[----:B------:R-:W-:-:S07]  /*01b0*/  MOV R3, UR4 ;  /* 0x0000000400037c02 */ /* 0x000fce0008000f00 */
.L_x_2:
[----:B------:R-:W-:Y:S02]  /*01c0*/  IMAD.IADD R27, R4, 0x1, R5 ;  /* 0x00000001041b7824 */ /* 0x000fe400078e0205 */
[----:B0-----:R-:W-:-:S03]  /*01d0*/  IMAD.WIDE.U32 R14, R5, 0x4, R8 ;  /* 0x00000004050e7825 */ /* 0x001fc600078e0008 */
[----:B-1----:R-:W-:-:S04]  /*01e0*/  ISETP.GE.AND P6, PT, R27, UR5, PT ;  /* 0x000000051b007c0c */ /* 0x002fc8000bfc6270 */
[----:B------:R-:W-:-:S13]  /*01f0*/  ISETP.LT.OR P6, PT, R27, RZ, P6 ;  /* 0x000000ff1b00720c */ /* 0x000fda00037c1670 */
[----:B------:R-:W0:Y:S01]  /*0200*/  @!P6 LDC.64 R6, c[0x0][0x380] ;  /* 0x0000e000ff06eb82 */ /* 0x000e220000000a00 */
[----:B------:R-:W2:Y:S01]  /*0210*/  @!P6 LDG.E R10, desc[UR8][R14.64] ;  /* 0x000000080e0ae981 */ /* 0x000ea2000c1e1900 */
[----:B0-----:R-:W-:-:S05]  /*0220*/  @!P6 IMAD.WIDE.U32 R6, R27, 0x4, R6 ;  /* 0x000000041b06e825 */ /* 0x001fca00078e0006 */
[----:B------:R0:W2:Y:S01]  /*0230*/  @!P6 LDG.E R11, desc[UR8][R6.64] ;  /* 0x00000008060be981 */ /* 0x0000a2000c1e1900 */
[C---:B------:R-:W-:Y:S01]  /*0240*/  VIADD R17, R27.reuse, 0x2 ;  /* 0x000000021b117836 */ /* 0x040fe20000000000 */
[----:B------:R-:W-:-:S04]  /*0250*/  IADD3 R16, PT, PT, R27, 0x1, RZ ;  /* 0x000000011b107810 */ /* 0x000fc80007ffe0ff */
[C---:B------:R-:W-:Y:S02]  /*0260*/  ISETP.GE.AND P5, PT, R16.reuse, UR5, PT ;  /* 0x0000000510007c0c */ /* 0x040fe4000bfa6270 */
[C---:B------:R-:W-:Y:S02]  /*0270*/  ISETP.GE.AND P4, PT, R17.reuse, UR5, PT ;  /* 0x0000000511007c0c */ /* 0x040fe4000bf86270 */
[----:B------:R-:W-:Y:S02]  /*0280*/  ISETP.LT.OR P5, PT, R16, RZ, P5 ;  /* 0x000000ff1000720c */ /* 0x000fe40002fa1670 */
[----:B------:R-:W-:Y:S01]  /*0290*/  ISETP.LT.OR P4, PT, R17, RZ, P4 ;  /* 0x000000ff1100720c */ /* 0x000fe20002781670 */
[C---:B0-----:R-:W-:Y:S01]  /*02a0*/  VIADD R6, R27.reuse, 0x4 ;  /* 0x000000041b067836 */ /* 0x041fe20000000000 */
[C---:B------:R-:W-:Y:S02]  /*02b0*/  IADD3 R23, PT, PT, R27.reuse, 0x3, RZ ;  /* 0x000000031b177810 */ /* 0x040fe40007ffe0ff */
[----:B------:R-:W-:-:S02]  /*02c0*/  IADD3 R7, PT, PT, R27, 0x5, RZ ;  /* 0x000000051b077810 */ /* 0x000fc40007ffe0ff */
[C---:B------:R-:W-:Y:S02]  /*02d0*/  ISETP.GE.AND P3, PT, R23.reuse, UR5, PT ;  /* 0x0000000517007c0c */ /* 0x040fe4000bf66270 */
[C---:B------:R-:W-:Y:S02]  /*02e0*/  ISETP.GE.AND P2, PT, R6.reuse, UR5, PT ;  /* 0x0000000506007c0c */ /* 0x040fe4000bf46270 */
[----:B------:R-:W-:Y:S01]  /*02f0*/  ISETP.LT.OR P3, PT, R23, RZ, P3 ;  /* 0x000000ff1700720c */ /* 0x000fe20001f61670 */
[----:B------:R-:W0:Y:S01]  /*0300*/  @!P5 LDC.64 R28, c[0x0][0x380] ;  /* 0x0000e000ff1cdb82 */ /* 0x000e220000000a00 */
[----:B------:R-:W-:Y:S01]  /*0310*/  ISETP.GE.AND P1, PT, R7, UR5, PT ;  /* 0x0000000507007c0c */ /* 0x000fe2000bf26270 */
[----:B------:R-:W-:Y:S01]  /*0320*/  VIADD R25, R27, 0x6 ;  /* 0x000000061b197836 */ /* 0x000fe20000000000 */
[----:B------:R-:W-:Y:S01]  /*0330*/  ISETP.LT.OR P2, PT, R6, RZ, P2 ;  /* 0x000000ff0600720c */ /* 0x000fe20001741670 */
[----:B------:R-:W3:Y:S04]  /*0340*/  @!P5 LDG.E R24, desc[UR8][R14.64+0x4] ;  /* 0x000004080e18d981 */ /* 0x000ee8000c1e1900 */
[----:B------:R-:W1:Y:S01]  /*0350*/  @!P4 LDC.64 R20, c[0x0][0x380] ;  /* 0x0000e000ff14cb82 */ /* 0x000e620000000a00 */
[----:B------:R-:W-:-:S02]  /*0360*/  ISETP.LT.OR P1, PT, R7, RZ, P1 ;  /* 0x000000ff0700720c */ /* 0x000fc40000f21670 */
[----:B------:R-:W-:-:S04]  /*0370*/  ISETP.GE.AND P0, PT, R25, UR5, PT ;  /* 0x0000000519007c0c */ /* 0x000fc8000bf06270 */
[----:B------:R-:W-:Y:S01]  /*0380*/  ISETP.LT.OR P0, PT, R25, RZ, P0 ;  /* 0x000000ff1900720c */ /* 0x000fe20000701670 */
[----:B------:R-:W4:Y:S01]  /*0390*/  @!P3 LDC.64 R18, c[0x0][0x380] ;  /* 0x0000e000ff12bb82 */ /* 0x000f220000000a00 */
[----:B------:R-:W-:Y:S01]  /*03a0*/  IADD3 R27, PT, PT, R27, 0x7, RZ ;  /* 0x000000071b1b7810 */ /* 0x000fe20007ffe0ff */
[----:B------:R-:W5:Y:S06]  /*03b0*/  @!P2 LDG.E R26, desc[UR8][R14.64+0x10] ;  /* 0x000010080e1aa981 */ /* 0x000f6c000c1e1900 */
[----:B------:R-:W4:Y:S01]  /*03c0*/  @!P2 LDC.64 R12, c[0x0][0x380] ;  /* 0x0000e000ff0cab82 */ /* 0x000f220000000a00 */
[----:B0-----:R-:W-:-:S06]  /*03d0*/  @!P5 IMAD.WIDE.U32 R28, R16, 0x4, R28 ;  /* 0x00000004101cd825 */ /* 0x001fcc00078e001c */
[----:B------:R-:W3:Y:S01]  /*03e0*/  @!P5 LDG.E R29, desc[UR8][R28.64] ;  /* 0x000000081c1dd981 */ /* 0x000ee2000c1e1900 */
[----:B-1----:R-:W-:Y:S02]  /*03f0*/  @!P4 IMAD.WIDE.U32 R20, R17, 0x4, R20 ;  /* 0x000000041114c825 */ /* 0x002fe400078e0014 */
[----:B------:R-:W0:Y:S04]  /*0400*/  @!P0 LDC.64 R16, c[0x0][0x380] ;  /* 0x0000e000ff108b82 */ /* 0x000e280000000a00 */
[----:B------:R-:W5:Y:S01]  /*0410*/  @!P4 LDG.E R21, desc[UR8][R20.64] ;  /* 0x000000081415c981 */ /* 0x000f62000c1e1900 */
[----:B----4-:R-:W-:-:S06]  /*0420*/  @!P3 IMAD.WIDE.U32 R18, R23, 0x4, R18 ;  /* 0x000000041712b825 */ /* 0x010fcc00078e0012 */
[----:B------:R-:W4:Y:S01]  /*0430*/  @!P3 LDG.E R19, desc[UR8][R18.64] ;  /* 0x000000081213b981 */ /* 0x000f22000c1e1900 */
[----:B------:R-:W-:-:S03]  /*0440*/  @!P2 IMAD.WIDE.U32 R12, R6, 0x4, R12 ;  /* 0x00000004060ca825 */ /* 0x000fc600078e000c */
[----:B------:R-:W5:Y:S04]  /*0450*/  @!P4 LDG.E R6, desc[UR8][R14.64+0x8] ;  /* 0x000008080e06c981 */ /* 0x000f68000c1e1900 */
[----:B------:R-:W4:Y:S01]  /*0460*/  @!P2 LDG.E R13, desc[UR8][R12.64] ;  /* 0x000000080c0da981 */ /* 0x000f22000c1e1900 */
[----:B0-----:R-:W-:-:S03]  /*0470*/  @!P0 IMAD.WIDE.U32 R16, R25, 0x4, R16 ;  /* 0x0000000419108825 */ /* 0x001fc600078e0010 */
[----:B------:R-:W4:Y:S04]  /*0480*/  @!P0 LDG.E R18, desc[UR8][R14.64+0x18] ;  /* 0x000018080e128981 */ /* 0x000f28000c1e1900 */
[----:B------:R-:W4:Y:S04]  /*0490*/  @!P1 LDG.E R25, desc[UR8][R14.64+0x14] ;  /* 0x000014080e199981 */ /* 0x000f28000c1e1900 */
[----:B------:R-:W4:Y:S01]  /*04a0*/  @!P0 LDG.E R17, desc[UR8][R16.64] ;  /* 0x0000000810118981 */ /* 0x000f22000c1e1900 */
[----:B--2---:R-:W-:Y:S02]  /*04b0*/  @!P6 FFMA R0, R11, R10, R0 ;  /* 0x0000000a0b00e223 */ /* 0x004fe40000000000 */
[----:B------:R-:W0:Y:S01]  /*04c0*/  @!P1 LDC.64 R10, c[0x0][0x380] ;  /* 0x0000e000ff0a9b82 */ /* 0x000e220000000a00 */
[----:B------:R-:W-:-:S04]  /*04d0*/  ISETP.GE.AND P6, PT, R27, UR5, PT ;  /* 0x000000051b007c0c */ /* 0x000fc8000bfc6270 */
[----:B------:R-:W-:-:S13]  /*04e0*/  ISETP.LT.OR P6, PT, R27, RZ, P6 ;  /* 0x000000ff1b00720c */ /* 0x000fda00037c1670 */
[----:B------:R-:W1:Y:S01]  /*04f0*/  @!P6 LDC.64 R22, c[0x0][0x380] ;  /* 0x0000e000ff16eb82 */ /* 0x000e620000000a00 */
[----:B------:R-:W2:Y:S01]  /*0500*/  @!P6 LDG.E R20, desc[UR8][R14.64+0x1c] ;  /* 0x00001c080e14e981 */ /* 0x000ea2000c1e1900 */
[----:B0-----:R-:W-:-:S03]  /*0510*/  @!P1 IMAD.WIDE.U32 R10, R7, 0x4, R10 ;  /* 0x00000004070a9825 */ /* 0x001fc600078e000a */
[----:B------:R-:W4:Y:S04]  /*0520*/  @!P3 LDG.E R7, desc[UR8][R14.64+0xc] ;  /* 0x00000c080e07b981 */ /* 0x000f28000c1e1900 */
[----:B------:R-:W2:Y:S01]  /*0530*/  @!P1 LDG.E R11, desc[UR8][R10.64] ;  /* 0x000000080a0b9981 */ /* 0x000ea2000c1e1900 */
[----:B-1----:R-:W-:-:S06]  /*0540*/  @!P6 IMAD.WIDE.U32 R22, R27, 0x4, R22 ;  /* 0x000000041b16e825 */ /* 0x002fcc00078e0016 */
[----:B------:R-:W2:Y:S01]  /*0550*/  @!P6 LDG.E R23, desc[UR8][R22.64] ;  /* 0x000000081617e981 */ /* 0x000ea2000c1e1900 */
[----:B---3--:R-:W-:Y:S01]  /*0560*/  @!P5 FFMA R0, R29, R24, R0 ;  /* 0x000000181d00d223 */ /* 0x008fe20000000000 */
[----:B------:R-:W-:-:S03]  /*0570*/  IADD3 R5, PT, PT, R5, 0x8, RZ ;  /* 0x0000000805057810 */ /* 0x000fc60007ffe0ff */
[----:B-----5:R-:W-:-:S04]  /*0580*/  @!P4 FFMA R0, R21, R6, R0 ;  /* 0x000000061500c223 */ /* 0x020fc80000000000 */
[----:B----4-:R-:W-:-:S04]  /*0590*/  @!P3 FFMA R0, R19, R7, R0 ;  /* 0x000000071300b223 */ /* 0x010fc80000000000 */
[----:B------:R-:W-:-:S04]  /*05a0*/  @!P2 FFMA R0, R13, R26, R0 ;  /* 0x0000001a0d00a223 */ /* 0x000fc80000000000 */
[----:B--2---:R-:W-:Y:S01]  /*05b0*/  @!P1 FFMA R0, R11, R25, R0 ;  /* 0x000000190b009223 */ /* 0x004fe20000000000 */
[----:B------:R-:W-:-:S03]  /*05c0*/  ISETP.NE.AND P1, PT, R5, R3, PT ;  /* 0x000000030500720c */ /* 0x000fc60003f25270 */
[----:B------:R-:W-:-:S04]  /*05d0*/  @!P0 FFMA R0, R17, R18, R0 ;  /* 0x0000001211008223 */ /* 0x000fc80000000000 */
[----:B------:R-:W-:-:S06]  /*05e0*/  @!P6 FFMA R0, R23, R20, R0 ;  /* 0x000000141700e223 */ /* 0x000fcc0000000000 */
[----:B------:R-:W-:Y:S05]  /*05f0*/  @P1 BRA `(.L_x_2) ;  /* 0xfffffff800f01947 */ /* 0x000fea000383ffff */
.L_x_1:
[----:B------:R-:W-:Y:S05]  /*0600*/  BRA.U !UP1, `(.L_x_0) ;  /* 0x0000000509387547 */ /* 0x000fea000b800000 */
[----:B------:R-:W0:Y:S01]  /*0610*/  LDCU UR4, c[0x0][0x39c] ;  /* 0x00007380ff0477ac */ /* 0x000e220008000800 */
[----:B------:R-:W-:Y:S02]  /*0620*/  UISETP.GE.U32.AND UP0, UPT, UR7, 0x4, UPT ;  /* 0x000000040700788c */ /* 0x000fe4000bf06070 */
[----:B0-----:R-:W-:-:S04]  /*0630*/  ULOP3.LUT UR6, UR4, 0x3, URZ, 0xc0, !UPT ;  /* 0x0000000304067892 */ /* 0x001fc8000f8ec0ff */
[----:B------:R-:W-:-:S03]  /*0640*/  UISETP.NE.AND UP1, UPT, UR6, URZ, UPT ;  /* 0x000000ff0600728c */ /* 0x000fc6000bf25270 */
[----:B------:R-:W-:Y:S08]  /*0650*/  BRA.U !UP0, `(.L_x_3) ;  /* 0x00000001088c7547 */ /* 0x000ff0000b800000 */
[----:B------:R-:W-:Y:S01]  /*0660*/  IMAD.IADD R17, R4, 0x1, R3 ;  /* 0x0000000104117824 */ /* 0x000fe200078e0203 */
[----:B------:R-:W0:Y:S03]  /*0670*/  LDC.64 R8, c[0x0][0x388] ;  /* 0x0000e200ff087b82 */ /* 0x000e260000000a00 */
[C---:B------:R-:W-:Y:S01]  /*0680*/  VIADD R5, R17.reuse, 0x3 ;  /* 0x0000000311057836 */ /* 0x040fe20000000000 */
[C---:B------:R-:W-:Y:S02]  /*0690*/  ISETP.GE.AND P0, PT, R17.reuse, UR5, PT ;  /* 0x0000000511007c0c */ /* 0x040fe4000bf06270 */
[C---:B------:R-:W-:Y:S02]  /*06a0*/  IADD3 R19, PT, PT, R17.reuse, 0x1, RZ ;  /* 0x0000000111137810 */ /* 0x040fe40007ffe0ff */
[C---:B------:R-:W-:Y:S02]  /*06b0*/  IADD3 R21, PT, PT, R17.reuse, 0x2, RZ ;  /* 0x0000000211157810 */ /* 0x040fe40007ffe0ff */
[----:B------:R-:W-:-:S02]  /*06c0*/  ISETP.LT.OR P0, PT, R17, RZ, P0 ;  /* 0x000000ff1100720c */ /* 0x000fc40000701670 */
[----:B------:R-:W-:Y:S02]  /*06d0*/  ISETP.GE.AND P1, PT, R19, UR5, PT ;  /* 0x0000000513007c0c */ /* 0x000fe4000bf26270 */
[----:B------:R-:W-:Y:S02]  /*06e0*/  ISETP.GE.AND P2, PT, R21, UR5, PT ;  /* 0x0000000515007c0c */ /* 0x000fe4000bf46270 */
[----:B------:R-:W-:Y:S02]  /*06f0*/  ISETP.LT.OR P1, PT, R19, RZ, P1 ;  /* 0x000000ff1300720c */ /* 0x000fe40000f21670 */
[----:B------:R-:W-:Y:S02]  /*0700*/  ISETP.LT.OR P2, PT, R21, RZ, P2 ;  /* 0x000000ff1500720c */ /* 0x000fe40001741670 */
[----:B------:R-:W-:-:S03]  /*0710*/  ISETP.GE.AND P3, PT, R5, UR5, PT ;  /* 0x0000000505007c0c */ /* 0x000fc6000bf66270 */
[----:B------:R-:W1:Y:S01]  /*0720*/  @!P0 LDC.64 R14, c[0x0][0x380] ;  /* 0x0000e000ff0e8b82 */ /* 0x000e620000000a00 */
[----:B------:R-:W-:Y:S01]  /*0730*/  ISETP.LT.OR P3, PT, R5, RZ, P3 ;  /* 0x000000ff0500720c */ /* 0x000fe20001f61670 */
[----:B0-----:R-:W-:-:S05]  /*0740*/  IMAD.WIDE.U32 R8, R3, 0x4, R8 ;  /* 0x0000000403087825 */ /* 0x001fca00078e0008 */
[----:B------:R-:W2:Y:S01]  /*0750*/  @!P0 LDG.E R16, desc[UR8][R8.64] ;  /* 0x0000000808108981 */ /* 0x000ea2000c1e1900 */
[----:B------:R-:W0:Y:S06]  /*0760*/  @!P1 LDC.64 R12, c[0x0][0x380] ;  /* 0x0000e000ff0c9b82 */ /* 0x000e2c0000000a00 */
[----:B------:R-:W3:Y:S02]  /*0770*/  @!P3 LDG.E R18, desc[UR8][R8.64+0xc] ;  /* 0x00000c080812b981 */ /* 0x000ee4000c1e1900 */
[----:B------:R-:W4:Y:S08]  /*0780*/  @!P2 LDC.64 R10, c[0x0][0x380] ;  /* 0x0000e000ff0aab82 */ /* 0x000f300000000a00 */
[----:B------:R-:W5:Y:S01]  /*0790*/  @!P3 LDC.64 R6, c[0x0][0x380] ;  /* 0x0000e000ff06bb82 */ /* 0x000f620000000a00 */
[----:B-1----:R-:W-:-:S02]  /*07a0*/  @!P0 IMAD.WIDE.U32 R14, R17, 0x4, R14 ;  /* 0x00000004110e8825 */ /* 0x002fc400078e000e */
[----:B------:R-:W3:Y:S04]  /*07b0*/  @!P1 LDG.E R17, desc[UR8][R8.64+0x4] ;  /* 0x0000040808119981 */ /* 0x000ee8000c1e1900 */
[----:B------:R-:W2:Y:S01]  /*07c0*/  @!P0 LDG.E R15, desc[UR8][R14.64] ;  /* 0x000000080e0f8981 */ /* 0x000ea2000c1e1900 */
[----:B0-----:R-:W-:-:S06]  /*07d0*/  @!P1 IMAD.WIDE.U32 R12, R19, 0x4, R12 ;  /* 0x00000004130c9825 */ /* 0x001fcc00078e000c */
[----:B------:R-:W3:Y:S01]  /*07e0*/  @!P1 LDG.E R13, desc[UR8][R12.64] ;  /* 0x000000080c0d9981 */ /* 0x000ee2000c1e1900 */
[----:B----4-:R-:W-:-:S06]  /*07f0*/  @!P2 IMAD.WIDE.U32 R10, R21, 0x4, R10 ;  /* 0x00000004150aa825 */ /* 0x010fcc00078e000a */
[----:B------:R-:W4:Y:S01]  /*0800*/  @!P2 LDG.E R11, desc[UR8][R10.64] ;  /* 0x000000080a0ba981 */ /* 0x000f22000c1e1900 */
[----:B-----5:R-:W-:-:S03]  /*0810*/  @!P3 IMAD.WIDE.U32 R6, R5, 0x4, R6 ;  /* 0x000000040506b825 */ /* 0x020fc600078e0006 */
[----:B------:R-:W4:Y:S04]  /*0820*/  @!P2 LDG.E R5, desc[UR8][R8.64+0x8] ;  /* 0x000008080805a981 */ /* 0x000f28000c1e1900 */
[----:B------:R-:W5:Y:S01]  /*0830*/  @!P3 LDG.E R7, desc[UR8][R6.64] ;  /* 0x000000080607b981 */ /* 0x000f62000c1e1900 */
[----:B------:R-:W-:Y:S01]  /*0840*/  IADD3 R3, PT, PT, R3, 0x4, RZ ;  /* 0x0000000403037810 */ /* 0x000fe20007ffe0ff */
[----:B--2---:R-:W-:-:S04]  /*0850*/  @!P0 FFMA R0, R15, R16, R0 ;  /* 0x000000100f008223 */ /* 0x004fc80000000000 */
[----:B---3--:R-:W-:-:S04]  /*0860*/  @!P1 FFMA R0, R13, R17, R0 ;  /* 0x000000110d009223 */ /* 0x008fc80000000000 */
[----:B----4-:R-:W-:-:S04]  /*0870*/  @!P2 FFMA R0, R11, R5, R0 ;  /* 0x000000050b00a223 */ /* 0x010fc80000000000 */
[----:B-----5:R-:W-:-:S07]  /*0880*/  @!P3 FFMA R0, R7, R18, R0 ;  /* 0x000000120700b223 */ /* 0x020fce0000000000 */
.L_x_3:
[----:B------:R-:W-:Y:S05]  /*0890*/  BRA.U !UP1, `(.L_x_0) ;  /* 0x0000000109947547 */ /* 0x000fea000b800000 */
[----:B------:R-:W-:Y:S02]  /*08a0*/  UISETP.NE.AND UP0, UPT, UR6, 0x1, UPT ;  /* 0x000000010600788c */ /* 0x000fe4000bf05270 */
[----:B------:R-:W-:-:S04]  /*08b0*/  ULOP3.LUT UR4, UR4, 0x1, URZ, 0xc0, !UPT ;  /* 0x0000000104047892 */ /* 0x000fc8000f8ec0ff */
[----:B------:R-:W-:-:S03]  /*08c0*/  UISETP.NE.U32.AND UP1, UPT, UR4, 0x1, UPT ;  /* 0x000000010400788c */ /* 0x000fc6000bf25070 */
[----:B------:R-:W-:Y:S08]  /*08d0*/  BRA.U !UP0, `(.L_x_4) ;  /* 0x00000001084c7547 */ /* 0x000ff0000b800000 */
[----:B------:R-:W-:Y:S01]  /*08e0*/  IADD3 R5, PT, PT, R4, R3, RZ ;  /* 0x0000000304057210 */ /* 0x000fe20007ffe0ff */
[----:B------:R-:W0:Y:S03]  /*08f0*/  LDC.64 R6, c[0x0][0x388] ;  /* 0x0000e200ff067b82 */ /* 0x000e260000000a00 */
[C---:B------:R-:W-:Y:S01]  /*0900*/  ISETP.GE.AND P0, PT, R5.reuse, UR5, PT ;  /* 0x0000000505007c0c */ /* 0x040fe2000bf06270 */
[----:B------:R-:W-:-:S03]  /*0910*/  VIADD R15, R5, 0x1 ;  /* 0x00000001050f7836 */ /* 0x000fc60000000000 */
[----:B------:R-:W-:Y:S02]  /*0920*/  ISETP.LT.OR P0, PT, R5, RZ, P0 ;  /* 0x000000ff0500720c */ /* 0x000fe40000701670 */
[----:B------:R-:W-:-:S04]  /*0930*/  ISETP.GE.AND P1, PT, R15, UR5, PT ;  /* 0x000000050f007c0c */ /* 0x000fc8000bf26270 */
[----:B------:R-:W-:-:S07]  /*0940*/  ISETP.LT.OR P1, PT, R15, RZ, P1 ;  /* 0x000000ff0f00720c */ /* 0x000fce0000f21670 */
[----:B------:R-:W1:Y:S01]  /*0950*/  @!P0 LDC.64 R8, c[0x0][0x380] ;  /* 0x0000e000ff088b82 */ /* 0x000e620000000a00 */
[----:B0-----:R-:W-:-:S07]  /*0960*/  IMAD.WIDE.U32 R10, R3, 0x4, R6 ;  /* 0x00000004030a7825 */ /* 0x001fce00078e0006 */
[----:B------:R-:W0:Y:S01]  /*0970*/  @!P1 LDC.64 R12, c[0x0][0x380] ;  /* 0x0000e000ff0c9b82 */ /* 0x000e220000000a00 */
[----:B-1----:R-:W-:Y:S02]  /*0980*/  @!P0 IMAD.WIDE.U32 R6, R5, 0x4, R8 ;  /* 0x0000000405068825 */ /* 0x002fe400078e0008 */
[----:B------:R-:W2:Y:S04]  /*0990*/  @!P0 LDG.E R5, desc[UR8][R10.64] ;  /* 0x000000080a058981 */ /* 0x000ea8000c1e1900 */
[----:B------:R-:W2:Y:S01]  /*09a0*/  @!P0 LDG.E R7, desc[UR8][R6.64] ;  /* 0x0000000806078981 */ /* 0x000ea2000c1e1900 */
[----:B0-----:R-:W-:-:S03]  /*09b0*/  @!P1 IMAD.WIDE.U32 R8, R15, 0x4, R12 ;  /* 0x000000040f089825 */ /* 0x001fc600078e000c */
[----:B------:R-:W3:Y:S04]  /*09c0*/  @!P1 LDG.E R12, desc[UR8][R10.64+0x4] ;  /* 0x000004080a0c9981 */ /* 0x000ee8000c1e1900 */
[----:B------:R-:W3:Y:S01]  /*09d0*/  @!P1 LDG.E R9, desc[UR8][R8.64] ;  /* 0x0000000808099981 */ /* 0x000ee2000c1e1900 */
[----:B------:R-:W-:Y:S01]  /*09e0*/  IADD3 R3, PT, PT, R3, 0x2, RZ ;  /* 0x0000000203037810 */ /* 0x000fe20007ffe0ff */
[----:B--2---:R-:W-:-:S04]  /*09f0*/  @!P0 FFMA R0, R7, R5, R0 ;  /* 0x0000000507008223 */ /* 0x004fc80000000000 */
[----:B---3--:R-:W-:-:S07]  /*0a00*/  @!P1 FFMA R0, R9, R12, R0 ;  /* 0x0000000c09009223 */ /* 0x008fce0000000000 */
.L_x_4:
[----:B------:R-:W-:Y:S05]  /*0a10*/  BRA.U UP1, `(.L_x_0) ;  /* 0x0000000101347547 */ /* 0x000fea000b800000 */
[----:B------:R-:W-:Y:S01]  /*0a20*/  IADD3 R9, PT, PT, R4, R3, RZ ;  /* 0x0000000304097210 */ /* 0x000fe20007ffe0ff */
[----:B------:R-:W-:Y:S03]  /*0a30*/  BSSY.RECONVERGENT B0, `(.L_x_0) ;  /* 0x000000b000007945 */ /* 0x000fe60003800200 */
[----:B------:R-:W-:-:S04]  /*0a40*/  ISETP.GE.AND P0, PT, R9, UR5, PT ;  /* 0x0000000509007c0c */ /* 0x000fc8000bf06270 */
[----:B------:R-:W-:-:S13]  /*0a50*/  ISETP.LT.OR P0, PT, R9, RZ, P0 ;  /* 0x000000ff0900720c */ /* 0x000fda0000701670 */
[----:B------:R-:W-:Y:S05]  /*0a60*/  @P0 BRA `(.L_x_5) ;  /* 0x00000000001c0947 */ /* 0x000fea0003800000 */
[----:B------:R-:W0:Y:S08]  /*0a70*/  LDC.64 R4, c[0x0][0x380] ;  /* 0x0000e000ff047b82 */ /* 0x000e300000000a00 */
[----:B------:R-:W1:Y:S01]  /*0a80*/  LDC.64 R6, c[0x0][0x388] ;  /* 0x0000e200ff067b82 */ /* 0x000e620000000a00 */
[----:B0-----:R-:W-:-:S06]  /*0a90*/  IMAD.WIDE.U32 R4, R9, 0x4, R4 ;  /* 0x0000000409047825 */ /* 0x001fcc00078e0004 */
[----:B------:R-:W2:Y:S01]  /*0aa0*/  LDG.E R5, desc[UR8][R4.64] ;  /* 0x0000000804057981 */ /* 0x000ea2000c1e1900 */
[----:B-1----:R-:W-:-:S06]  /*0ab0*/  IMAD.WIDE.U32 R6, R3, 0x4, R6 ;  /* 0x0000000403067825 */ /* 0x002fcc00078e0006 */
[----:B------:R-:W2:Y:S02]  /*0ac0*/  LDG.E R6, desc[UR8][R6.64] ;  /* 0x0000000806067981 */ /* 0x000ea4000c1e1900 */
[----:B--2---:R-:W-:-:S07]  /*0ad0*/  FFMA R0, R5, R6, R0 ;  /* 0x0000000605007223 */ /* 0x004fce0000000000 */
.L_x_5:
[----:B------:R-:W-:Y:S05]  /*0ae0*/  BSYNC.RECONVERGENT B0 ;  /* 0x0000000000007941 */ /* 0x000fea0003800200 */
.L_x_0:
[----:B------:R-:W0:Y:S02]  /*0af0*/  LDC.64 R4, c[0x0][0x390] ;  /* 0x0000e400ff047b82 */ /* 0x000e240000000a00 */
[----:B0-----:R-:W-:-:S05]  /*0b00*/  IMAD.WIDE R2, R2, 0x4, R4 ;  /* 0x0000000402027825 */ /* 0x001fca00078e0204 */
[----:B------:R-:W-:Y:S01]  /*0b10*/  STG.E desc[UR8][R2.64], R0 ;  /* 0x0000000002007986 */ /* 0x000fe2000c101908 */
[----:B------:R-:W-:Y:S05]  /*0b20*/  EXIT ;  /* 0x000000000000794d */ /* 0x000fea0003800000 */
.L_x_6:
[----:B------:R-:W-:-:S00]  /*0b30*/  BRA `(.L_x_6) ;  /* 0xfffffffc00fc7947 */ /* 0x000fc0000383ffff */
[----:B------:R-:W-:-:S00]  /*0b40*/  NOP ;  /* 0x0000000000007918 */ /* 0x000fc00000000000 */
        /* <DEDUP_REMOVED lines=11> */
.L_x_7:


//--------------------- .nv.shared.reserved.0     --------------------------
	.section	.nv.shared.reserved.0,"aw",@nobits
	.weak		__nv_reservedSMEM_offset_0_alias
	.size		__nv_reservedSMEM_offset_0_alias, 0, 64
	.other		__nv_reservedSMEM_offset_0_alias,@"STO_CUDA_RESERVED_SHARED STV_DEFAULT"
__nv_reservedSMEM_offset_0_alias:
	.zero		0
	.zero		64


//--------------------- .nv.constant0._Z13convolution1DPfS_S_ii --------------------------
	.section	.nv.constant0._Z13convolution1DPfS_S_ii,"a",@progbits
	.sectionflags	@""
	.align	4
.nv.constant0._Z13convolution1DPfS_S_ii:
	.zero		928


//--------------------- SYMBOLS --------------------------

	.type		.nv.reservedSmem.offset0,@object
	.size		.nv.reservedSmem.offset0,0x4
